//
// Generated by NVIDIA NVVM Compiler
//
// Compiler Build ID: CL-36424714
// Cuda compilation tools, release 13.0, V13.0.88
// Based on NVVM 20.0.0
//

.version 9.0
.target sm_100
.address_size 64

	// .globl	_Z17stencil_1d_simplePiS_
// _ZZ19stencil_1d_improvedPiS_E4temp has been demoted

.visible .entry _Z17stencil_1d_simplePiS_(
	.param .u64 .ptr .align 1 _Z17stencil_1d_simplePiS__param_0,
	.param .u64 .ptr .align 1 _Z17stencil_1d_simplePiS__param_1
)
{
	.reg .pred 	%p<2>;
	.reg .b32 	%r<22>;
	.reg .b64 	%rd<18>;

	ld.param.u64 	%rd1, [_Z17stencil_1d_simplePiS__param_0];
	ld.param.u64 	%rd2, [_Z17stencil_1d_simplePiS__param_1];
	mov.u32 	%r3, %ntid.x;
	mov.u32 	%r4, %ctaid.x;
	mov.u32 	%r5, %tid.x;
	mad.lo.s32 	%r1, %r3, %r4, %r5;
	add.s32 	%r2, %r1, 3;
	setp.gt.u32 	%p1, %r2, 8194;
	@%p1 bra 	$L__BB0_2;
	cvta.to.global.u64 	%rd3, %rd1;
	cvta.to.global.u64 	%rd4, %rd2;
	mul.wide.u32 	%rd5, %r1, 4;
	add.s64 	%rd6, %rd3, %rd5;
	ld.global.u32 	%r6, [%rd6];
	add.s32 	%r7, %r1, 1;
	mul.wide.u32 	%rd7, %r7, 4;
	add.s64 	%rd8, %rd3, %rd7;
	ld.global.u32 	%r8, [%rd8];
	add.s32 	%r9, %r8, %r6;
	add.s32 	%r10, %r1, 2;
	mul.wide.u32 	%rd9, %r10, 4;
	add.s64 	%rd10, %rd3, %rd9;
	ld.global.u32 	%r11, [%rd10];
	add.s32 	%r12, %r9, %r11;
	add.s32 	%r13, %r1, 4;
	mul.wide.u32 	%rd11, %r13, 4;
	add.s64 	%rd12, %rd3, %rd11;
	ld.global.u32 	%r14, [%rd12];
	add.s32 	%r15, %r12, %r14;
	add.s32 	%r16, %r1, 5;
	mul.wide.u32 	%rd13, %r16, 4;
	add.s64 	%rd14, %rd3, %rd13;
	ld.global.u32 	%r17, [%rd14];
	add.s32 	%r18, %r15, %r17;
	add.s32 	%r19, %r18, %r6;
	mul.wide.u32 	%rd15, %r2, 4;
	add.s64 	%rd16, %rd3, %rd15;
	ld.global.u32 	%r20, [%rd16];
	add.s32 	%r21, %r19, %r20;
	add.s64 	%rd17, %rd4, %rd15;
	st.global.u32 	[%rd17], %r21;
$L__BB0_2:
	ret;

}
	// .globl	_Z19stencil_1d_improvedPiS_
.visible .entry _Z19stencil_1d_improvedPiS_(
	.param .u64 .ptr .align 1 _Z19stencil_1d_improvedPiS__param_0,
	.param .u64 .ptr .align 1 _Z19stencil_1d_improvedPiS__param_1
)
{
	.reg .pred 	%p<2>;
	.reg .b32 	%r<25>;
	.reg .b64 	%rd<9>;
	// demoted variable
	.shared .align 4 .b8 _ZZ19stencil_1d_improvedPiS_E4temp[1048];
	ld.param.u64 	%rd3, [_Z19stencil_1d_improvedPiS__param_0];
	ld.param.u64 	%rd2, [_Z19stencil_1d_improvedPiS__param_1];
	cvta.to.global.u64 	%rd4, %rd3;
	mov.u32 	%r3, %tid.x;
	mov.u32 	%r4, %ctaid.x;
	mov.u32 	%r5, %ntid.x;
	mad.lo.s32 	%r6, %r4, %r5, %r3;
	add.s32 	%r1, %r6, 3;
	mul.wide.s32 	%rd5, %r1, 4;
	add.s64 	%rd1, %rd4, %rd5;
	ld.global.u32 	%r7, [%rd1];
	shl.b32 	%r8, %r3, 2;
	mov.u32 	%r9, _ZZ19stencil_1d_improvedPiS_E4temp;
	add.s32 	%r2, %r9, %r8;
	st.shared.u32 	[%r2+12], %r7;
	setp.gt.u32 	%p1, %r3, 2;
	@%p1 bra 	$L__BB1_2;
	ld.global.u32 	%r10, [%rd1+-12];
	st.shared.u32 	[%r2], %r10;
	ld.global.u32 	%r11, [%rd1+1024];
	st.shared.u32 	[%r2+1036], %r11;
$L__BB1_2:
	bar.sync 	0;
	ld.shared.u32 	%r12, [%r2];
	ld.shared.u32 	%r13, [%r2+4];
	add.s32 	%r14, %r13, %r12;
	ld.shared.u32 	%r15, [%r2+8];
	add.s32 	%r16, %r15, %r14;
	ld.shared.u32 	%r17, [%r2+12];
	add.s32 	%r18, %r17, %r16;
	ld.shared.u32 	%r19, [%r2+16];
	add.s32 	%r20, %r19, %r18;
	ld.shared.u32 	%r21, [%r2+20];
	add.s32 	%r22, %r21, %r20;
	ld.shared.u32 	%r23, [%r2+24];
	add.s32 	%r24, %r23, %r22;
	cvta.to.global.u64 	%rd6, %rd2;
	add.s64 	%rd8, %rd6, %rd5;
	st.global.u32 	[%rd8], %r24;
	ret;

}


// ===== COMPILED SASS (sm_100) =====

	.target	sm_100

	.elftype	@"ET_EXEC"


//--------------------- .note.nv.tkinfo           --------------------------
	.section	.note.nv.tkinfo,"",@"SHT_NOTE"
	.sectionflags	@"SHF_NOTE_NV_TKINFO"
	.tkinfo
        /*0018*/ 	.word	0x00000002
        /*0030*/ 	.string	""
        /*0030*/ 	.string	"ptxas"
        /*0030*/ 	.string	"Cuda compilation tools, release 13.0, V13.0.88"
        /*0030*/ 	.string	"Build cuda_13.0.r13.0/compiler.36424714_0"
        /*0030*/ 	.string	"-arch sm_100 -m 64 "



//--------------------- .note.nv.cuinfo           --------------------------
	.section	.note.nv.cuinfo,"",@"SHT_NOTE"
	.sectionflags	@"SHF_NOTE_NV_CUINFO"
        /*0018*/ 	.short	0x0002
        /*001a*/ 	.short	0x0064
        /*001c*/ 	.short	0x0082
	.zero		2


//--------------------- .nv.info                  --------------------------
	.section	.nv.info,"",@"SHT_CUDA_INFO"
	.align	4


	//----- nvinfo : EIATTR_REGCOUNT
	.align		4
        /*0000*/ 	.byte	0x04, 0x2f
        /*0002*/ 	.short	(.L_1 - .L_0)
	.align		4
.L_0:
        /*0004*/ 	.word	index@(_Z17stencil_1d_simplePiS_)
        /*0008*/ 	.word	0x00000014


	//----- nvinfo : EIATTR_FRAME_SIZE
	.align		4
.L_1:
        /*000c*/ 	.byte	0x04, 0x11
        /*000e*/ 	.short	(.L_3 - .L_2)
	.align		4
.L_2:
        /*0010*/ 	.word	index@(_Z17stencil_1d_simplePiS_)
        /*0014*/ 	.word	0x00000000


	//----- nvinfo : EIATTR_REGCOUNT
	.align		4
.L_3:
        /*0018*/ 	.byte	0x04, 0x2f
        /*001a*/ 	.short	(.L_5 - .L_4)
	.align		4
.L_4:
        /*001c*/ 	.word	index@(_Z19stencil_1d_improvedPiS_)
        /*0020*/ 	.word	0x00000011


	//----- nvinfo : EIATTR_FRAME_SIZE
	.align		4
.L_5:
        /*0024*/ 	.byte	0x04, 0x11
        /*0026*/ 	.short	(.L_7 - .L_6)
	.align		4
.L_6:
        /*0028*/ 	.word	index@(_Z19stencil_1d_improvedPiS_)
        /*002c*/ 	.word	0x00000000


	//----- nvinfo : EIATTR_MIN_STACK_SIZE
	.align		4
.L_7:
        /*0030*/ 	.byte	0x04, 0x12
        /*0032*/ 	.short	(.L_9 - .L_8)
	.align		4
.L_8:
        /*0034*/ 	.word	index@(_Z19stencil_1d_improvedPiS_)
        /*0038*/ 	.word	0x00000000


	//----- nvinfo : EIATTR_MIN_STACK_SIZE
	.align		4
.L_9:
        /*003c*/ 	.byte	0x04, 0x12
        /*003e*/ 	.short	(.L_11 - .L_10)
	.align		4
.L_10:
        /*0040*/ 	.word	index@(_Z17stencil_1d_simplePiS_)
        /*0044*/ 	.word	0x00000000
.L_11:


//--------------------- .nv.compat                --------------------------
	.section	.nv.compat,"",@"SHT_CUDA_COMPAT_INFO"
	.align	4
        /*0000*/ 	.byte	0x02, 0x09, 0x00, 0x00, 0x02, 0x02, 0x01, 0x00, 0x02, 0x05, 0x05, 0x00, 0x03, 0x07, 0x01, 0x01
        /*0010*/ 	.byte	0x02, 0x03, 0x00, 0x00, 0x02, 0x06, 0x01, 0x00, 0x04, 0x0b, 0x08, 0x00, 0x09, 0x00, 0x00, 0x00
        /*0020*/ 	.byte	0x00, 0x00, 0x00, 0x00


//--------------------- .nv.info._Z19stencil_1d_improvedPiS_ --------------------------
	.section	.nv.info._Z19stencil_1d_improvedPiS_,"",@"SHT_CUDA_INFO"
	.sectionflags	@""
	.align	4


	//----- nvinfo : EIATTR_CUDA_API_VERSION
	.align		4
        /*0000*/ 	.byte	0x04, 0x37
        /*0002*/ 	.short	(.L_13 - .L_12)
.L_12:
        /*0004*/ 	.word	0x00000082


	//----- nvinfo : EIATTR_KPARAM_INFO
	.align		4
.L_13:
        /*0008*/ 	.byte	0x04, 0x17
        /*000a*/ 	.short	(.L_15 - .L_14)
.L_14:
        /*000c*/ 	.word	0x00000000
        /*0010*/ 	.short	0x0001
        /*0012*/ 	.short	0x0008
        /*0014*/ 	.byte	0x00, 0xf5, 0x21, 0x00


	//----- nvinfo : EIATTR_KPARAM_INFO
	.align		4
.L_15:
        /*0018*/ 	.byte	0x04, 0x17
        /*001a*/ 	.short	(.L_17 - .L_16)
.L_16:
        /*001c*/ 	.word	0x00000000
        /*0020*/ 	.short	0x0000
        /*0022*/ 	.short	0x0000
        /*0024*/ 	.byte	0x00, 0xf5, 0x21, 0x00


	//----- nvinfo : EIATTR_SPARSE_MMA_MASK
	.align		4
.L_17:
        /*0028*/ 	.byte	0x03, 0x50
        /*002a*/ 	.short	0x0000


	//----- nvinfo : EIATTR_MAXREG_COUNT
	.align		4
        /*002c*/ 	.byte	0x03, 0x1b
        /*002e*/ 	.short	0x00ff


	//----- nvinfo : EIATTR_NUM_BARRIERS
	.align		4
        /*0030*/ 	.byte	0x02, 0x4c
        /*0032*/ 	.byte	0x01
	.zero		1


	//----- nvinfo : EIATTR_MERCURY_ISA_VERSION
	.align		4
        /*0034*/ 	.byte	0x03, 0x5f
        /*0036*/ 	.short	0x0101


	//----- nvinfo : EIATTR_VRC_CTA_INIT_COUNT
	.align		4
        /*0038*/ 	.byte	0x02, 0x4a
	.zero		1
	.zero		1


	//----- nvinfo : EIATTR_EXIT_INSTR_OFFSETS
	.align		4
        /*003c*/ 	.byte	0x04, 0x1c
        /*003e*/ 	.short	(.L_19 - .L_18)


	//   ....[0]....
.L_18:
        /*0040*/ 	.word	0x00000220


	//----- nvinfo : EIATTR_CBANK_PARAM_SIZE
	.align		4
.L_19:
        /*0044*/ 	.byte	0x03, 0x19
        /*0046*/ 	.short	0x0010


	//----- nvinfo : EIATTR_PARAM_CBANK
	.align		4
        /*0048*/ 	.byte	0x04, 0x0a
        /*004a*/ 	.short	(.L_21 - .L_20)
	.align		4
.L_20:
        /*004c*/ 	.word	index@(.nv.constant0._Z19stencil_1d_improvedPiS_)
        /*0050*/ 	.short	0x0380
        /*0052*/ 	.short	0x0010


	//----- nvinfo : EIATTR_SW_WAR
	.align		4
.L_21:
        /*0054*/ 	.byte	0x04, 0x36
        /*0056*/ 	.short	(.L_23 - .L_22)
.L_22:
        /*0058*/ 	.word	0x00000008
.L_23:


//--------------------- .nv.info._Z17stencil_1d_simplePiS_ --------------------------
	.section	.nv.info._Z17stencil_1d_simplePiS_,"",@"SHT_CUDA_INFO"
	.sectionflags	@""
	.align	4


	//----- nvinfo : EIATTR_CUDA_API_VERSION
	.align		4
        /*0000*/ 	.byte	0x04, 0x37
        /*0002*/ 	.short	(.L_25 - .L_24)
.L_24:
        /*0004*/ 	.word	0x00000082


	//----- nvinfo : EIATTR_KPARAM_INFO
	.align		4
.L_25:
        /*0008*/ 	.byte	0x04, 0x17
        /*000a*/ 	.short	(.L_27 - .L_26)
.L_26:
        /*000c*/ 	.word	0x00000000
        /*0010*/ 	.short	0x0001
        /*0012*/ 	.short	0x0008
        /*0014*/ 	.byte	0x00, 0xf5, 0x21, 0x00


	//----- nvinfo : EIATTR_KPARAM_INFO
	.align		4
.L_27:
        /*0018*/ 	.byte	0x04, 0x17
        /*001a*/ 	.short	(.L_29 - .L_28)
.L_28:
        /*001c*/ 	.word	0x00000000
        /*0020*/ 	.short	0x0000
        /*0022*/ 	.short	0x0000
        /*0024*/ 	.byte	0x00, 0xf5, 0x21, 0x00


	//----- nvinfo : EIATTR_SPARSE_MMA_MASK
	.align		4
.L_29:
        /*0028*/ 	.byte	0x03, 0x50
        /*002a*/ 	.short	0x0000


	//----- nvinfo : EIATTR_MAXREG_COUNT
	.align		4
        /*002c*/ 	.byte	0x03, 0x1b
        /*002e*/ 	.short	0x00ff


	//----- nvinfo : EIATTR_MERCURY_ISA_VERSION
	.align		4
        /*0030*/ 	.byte	0x03, 0x5f
        /*0032*/ 	.short	0x0101


	//----- nvinfo : EIATTR_VRC_CTA_INIT_COUNT
	.align		4
        /*0034*/ 	.byte	0x02, 0x4a
	.zero		1
	.zero		1


	//----- nvinfo : EIATTR_EXIT_INSTR_OFFSETS
	.align		4
        /*0038*/ 	.byte	0x04, 0x1c
        /*003a*/ 	.short	(.L_31 - .L_30)


	//   ....[0]....
.L_30:
        /*003c*/ 	.word	0x00000070


	//   ....[1]....
        /*0040*/ 	.word	0x00000200


	//----- nvinfo : EIATTR_CBANK_PARAM_SIZE
	.align		4
.L_31:
        /*0044*/ 	.byte	0x03, 0x19
        /*0046*/ 	.short	0x0010


	//----- nvinfo : EIATTR_PARAM_CBANK
	.align		4
        /*0048*/ 	.byte	0x04, 0x0a
        /*004a*/ 	.short	(.L_33 - .L_32)
	.align		4
.L_32:
        /*004c*/ 	.word	index@(.nv.constant0._Z17stencil_1d_simplePiS_)
        /*0050*/ 	.short	0x0380
        /*0052*/ 	.short	0x0010


	//----- nvinfo : EIATTR_SW_WAR
	.align		4
.L_33:
        /*0054*/ 	.byte	0x04, 0x36
        /*0056*/ 	.short	(.L_35 - .L_34)
.L_34:
        /*0058*/ 	.word	0x00000008
.L_35:


//--------------------- .nv.callgraph             --------------------------
	.section	.nv.callgraph,"",@"SHT_CUDA_CALLGRAPH"
	.align	4
	.sectionentsize	8
	.align		4
        /*0000*/ 	.word	0x00000000
	.align		4
        /*0004*/ 	.word	0xffffffff
	.align		4
        /*0008*/ 	.word	0x00000000
	.align		4
        /*000c*/ 	.word	0xfffffffe
	.align		4
        /*0010*/ 	.word	0x00000000
	.align		4
        /*0014*/ 	.word	0xfffffffd
	.align		4
        /*0018*/ 	.word	0x00000000
	.align		4
        /*001c*/ 	.word	0xfffffffc


//--------------------- .text._Z19stencil_1d_improvedPiS_ --------------------------
	.section	.text._Z19stencil_1d_improvedPiS_,"ax",@progbits
	.align	128
        .global         _Z19stencil_1d_improvedPiS_
        .type           _Z19stencil_1d_improvedPiS_,@function
        .size           _Z19stencil_1d_improvedPiS_,(.L_x_2 - _Z19stencil_1d_improvedPiS_)
        .other          _Z19stencil_1d_improvedPiS_,@"STO_CUDA_ENTRY STV_DEFAULT"
_Z19stencil_1d_improvedPiS_:
.text._Z19stencil_1d_improvedPiS_:
[----:B------:R-:W-:Y:S01]  /*0000*/  LDC R1, c[0x0][0x37c] ;  /* 0x0000df00ff017b82 */ /* 0x000fe20000000800 */
[----:B------:R-:W0:Y:S07]  /*0010*/  S2R R7, SR_TID.X ;  /* 0x0000000000077919 */ /* 0x000e2e0000002100 */
[----:B------:R-:W1:Y:S01]  /*0020*/  S2UR UR4, SR_CTAID.X ;  /* 0x00000000000479c3 */ /* 0x000e620000002500 */
[----:B------:R-:W2:Y:S07]  /*0030*/  LDCU.64 UR6, c[0x0][0x358] ;  /* 0x00006b00ff0677ac */ /* 0x000eae0008000a00 */
[----:B------:R-:W1:Y:S08]  /*0040*/  LDC R0, c[0x0][0x360] ;  /* 0x0000d800ff007b82 */ /* 0x000e700000000800 */
[----:B------:R-:W3:Y:S01]  /*0050*/  LDC.64 R2, c[0x0][0x380] ;  /* 0x0000e000ff027b82 */ /* 0x000ee20000000a00 */
[----:B0-----:R-:W-:Y:S01]  /*0060*/  ISETP.GT.U32.AND P0, PT, R7, 0x2, PT ;  /* 0x000000020700780c */ /* 0x001fe20003f04070 */
[----:B-1----:R-:W-:-:S04]  /*0070*/  IMAD R0, R0, UR4, R7 ;  /* 0x0000000400007c24 */ /* 0x002fc8000f8e0207 */
[----:B------:R-:W-:-:S04]  /*0080*/  VIADD R5, R0, 0x3 ;  /* 0x0000000300057836 */ /* 0x000fc80000000000 */
[----:B---3--:R-:W-:-:S05]  /*0090*/  IMAD.WIDE R2, R5, 0x4, R2 ;  /* 0x0000000405027825 */ /* 0x008fca00078e0202 */
[----:B--2---:R-:W2:Y:S04]  /*00a0*/  LDG.E R0, desc[UR6][R2.64] ;  /* 0x0000000602007981 */ /* 0x004ea8000c1e1900 */
[----:B------:R-:W3:Y:S04]  /*00b0*/  @!P0 LDG.E R4, desc[UR6][R2.64+-0xc] ;  /* 0xfffff40602048981 */ /* 0x000ee8000c1e1900 */
[----:B------:R0:W4:Y:S01]  /*00c0*/  @!P0 LDG.E R6, desc[UR6][R2.64+0x400] ;  /* 0x0004000602068981 */ /* 0x000122000c1e1900 */
[----:B------:R-:W1:Y:S01]  /*00d0*/  S2UR UR5, SR_CgaCtaId ;  /* 0x00000000000579c3 */ /* 0x000e620000008800 */
[----:B------:R-:W-:-:S07]  /*00e0*/  UMOV UR4, 0x400 ;  /* 0x0000040000047882 */ /* 0x000fce0000000000 */
[----:B0-----:R-:W0:Y:S01]  /*00f0*/  LDC.64 R2, c[0x0][0x388] ;  /* 0x0000e200ff027b82 */ /* 0x001e220000000a00 */
[----:B-1----:R-:W-:-:S06]  /*0100*/  ULEA UR4, UR5, UR4, 0x18 ;  /* 0x0000000405047291 */ /* 0x002fcc000f8ec0ff */
[----:B------:R-:W-:Y:S01]  /*0110*/  LEA R7, R7, UR4, 0x2 ;  /* 0x0000000407077c11 */ /* 0x000fe2000f8e10ff */
[----:B0-----:R-:W-:-:S04]  /*0120*/  IMAD.WIDE R2, R5, 0x4, R2 ;  /* 0x0000000405027825 */ /* 0x001fc800078e0202 */
[----:B--2---:R-:W-:Y:S04]  /*0130*/  STS [R7+0xc], R0 ;  /* 0x00000c0007007388 */ /* 0x004fe80000000800 */
[----:B---3--:R-:W-:Y:S04]  /*0140*/  @!P0 STS [R7], R4 ;  /* 0x0000000407008388 */ /* 0x008fe80000000800 */
[----:B----4-:R-:W-:Y:S01]  /*0150*/  @!P0 STS [R7+0x40c], R6 ;  /* 0x00040c0607008388 */ /* 0x010fe20000000800 */
[----:B------:R-:W-:Y:S06]  /*0160*/  BAR.SYNC.DEFER_BLOCKING 0x0 ;  /* 0x0000000000007b1d */ /* 0x000fec0000010000 */
[----:B------:R-:W-:Y:S04]  /*0170*/  LDS R8, [R7] ;  /* 0x0000000007087984 */ /* 0x000fe80000000800 */
[----:B------:R-:W-:Y:S04]  /*0180*/  LDS R9, [R7+0x4] ;  /* 0x0000040007097984 */ /* 0x000fe80000000800 */
[----:B------:R-:W0:Y:S04]  /*0190*/  LDS R10, [R7+0x8] ;  /* 0x00000800070a7984 */ /* 0x000e280000000800 */
[----:B------:R-:W-:Y:S04]  /*01a0*/  LDS R11, [R7+0xc] ;  /* 0x00000c00070b7984 */ /* 0x000fe80000000800 */
[----:B------:R-:W1:Y:S04]  /*01b0*/  LDS R12, [R7+0x10] ;  /* 0x00001000070c7984 */ /* 0x000e680000000800 */
[----:B------:R-:W-:Y:S04]  /*01c0*/  LDS R13, [R7+0x14] ;  /* 0x00001400070d7984 */ /* 0x000fe80000000800 */
[----:B------:R-:W2:Y:S01]  /*01d0*/  LDS R14, [R7+0x18] ;  /* 0x00001800070e7984 */ /* 0x000ea20000000800 */
[----:B0-----:R-:W-:-:S04]  /*01e0*/  IADD3 R8, PT, PT, R10, R9, R8 ;  /* 0x000000090a087210 */ /* 0x001fc80007ffe008 */
[----:B-1----:R-:W-:-:S04]  /*01f0*/  IADD3 R8, PT, PT, R12, R11, R8 ;  /* 0x0000000b0c087210 */ /* 0x002fc80007ffe008 */
[----:B--2---:R-:W-:-:S05]  /*0200*/  IADD3 R13, PT, PT, R14, R13, R8 ;  /* 0x0000000d0e0d7210 */ /* 0x004fca0007ffe008 */
[----:B------:R-:W-:Y:S01]  /*0210*/  STG.E desc[UR6][R2.64], R13 ;  /* 0x0000000d02007986 */ /* 0x000fe2000c101906 */
[----:B------:R-:W-:Y:S05]  /*0220*/  EXIT ;  /* 0x000000000000794d */ /* 0x000fea0003800000 */
.L_x_0:
[----:B------:R-:W-:-:S00]  /*0230*/  BRA `(.L_x_0) ;  /* 0xfffffffc00fc7947 */ /* 0x000fc0000383ffff */
[----:B------:R-:W-:-:S00]  /*0240*/  NOP ;  /* 0x0000000000007918 */ /* 0x000fc00000000000 */
        /* <DEDUP_REMOVED lines=11> */
.L_x_2:


//--------------------- .text._Z17stencil_1d_simplePiS_ --------------------------
	.section	.text._Z17stencil_1d_simplePiS_,"ax",@progbits
	.align	128
        .global         _Z17stencil_1d_simplePiS_
        .type           _Z17stencil_1d_simplePiS_,@function
        .size           _Z17stencil_1d_simplePiS_,(.L_x_3 - _Z17stencil_1d_simplePiS_)
        .other          _Z17stencil_1d_simplePiS_,@"STO_CUDA_ENTRY STV_DEFAULT"
_Z17stencil_1d_simplePiS_:
.text._Z17stencil_1d_simplePiS_:
[----:B------:R-:W-:Y:S01]  /*0000*/  LDC R1, c[0x0][0x37c] ;  /* 0x0000df00ff017b82 */ /* 0x000fe20000000800 */
[----:B------:R-:W0:Y:S01]  /*0010*/  S2R R7, SR_CTAID.X ;  /* 0x0000000000077919 */ /* 0x000e220000002500 */
[----:B------:R-:W0:Y:S01]  /*0020*/  LDCU UR4, c[0x0][0x360] ;  /* 0x00006c00ff0477ac */ /* 0x000e220008000800 */
[----:B------:R-:W0:Y:S02]  /*0030*/  S2R R0, SR_TID.X ;  /* 0x0000000000007919 */ /* 0x000e240000002100 */
[----:B0-----:R-:W-:-:S05]  /*0040*/  IMAD R7, R7, UR4, R0 ;  /* 0x0000000407077c24 */ /* 0x001fca000f8e0200 */
[----:B------:R-:W-:-:S04]  /*0050*/  IADD3 R5, PT, PT, R7, 0x3, RZ ;  /* 0x0000000307057810 */ /* 0x000fc80007ffe0ff */
[----:B------:R-:W-:-:S13]  /*0060*/  ISETP.GT.U32.AND P0, PT, R5, 0x2002, PT ;  /* 0x000020020500780c */ /* 0x000fda0003f04070 */
[----:B------:R-:W-:Y:S05]  /*0070*/  @P0 EXIT ;  /* 0x000000000000094d */ /* 0x000fea0003800000 */
[----:B------:R-:W0:Y:S01]  /*0080*/  LDC.64 R2, c[0x0][0x380] ;  /* 0x0000e000ff027b82 */ /* 0x000e220000000a00 */
[----:B------:R-:W1:Y:S01]  /*0090*/  LDCU.64 UR4, c[0x0][0x358] ;  /* 0x00006b00ff0477ac */ /* 0x000e620008000a00 */
[C---:B------:R-:W-:Y:S02]  /*00a0*/  IADD3 R9, PT, PT, R7.reuse, 0x1, RZ ;  /* 0x0000000107097810 */ /* 0x040fe40007ffe0ff */
[C---:B------:R-:W-:Y:S02]  /*00b0*/  IADD3 R11, PT, PT, R7.reuse, 0x2, RZ ;  /* 0x00000002070b7810 */ /* 0x040fe40007ffe0ff */
[C---:B------:R-:W-:Y:S02]  /*00c0*/  IADD3 R13, PT, PT, R7.reuse, 0x4, RZ ;  /* 0x00000004070d7810 */ /* 0x040fe40007ffe0ff */
[----:B------:R-:W-:Y:S01]  /*00d0*/  IADD3 R15, PT, PT, R7, 0x5, RZ ;  /* 0x00000005070f7810 */ /* 0x000fe20007ffe0ff */
[----:B------:R-:W2:Y:S01]  /*00e0*/  LDC.64 R16, c[0x0][0x388] ;  /* 0x0000e200ff107b82 */ /* 0x000ea20000000a00 */
[----:B0-----:R-:W-:-:S04]  /*00f0*/  IMAD.WIDE.U32 R8, R9, 0x4, R2 ;  /* 0x0000000409087825 */ /* 0x001fc800078e0002 */
[--C-:B------:R-:W-:Y:S02]  /*0100*/  IMAD.WIDE.U32 R10, R11, 0x4, R2.reuse ;  /* 0x000000040b0a7825 */ /* 0x100fe400078e0002 */
[----:B-1----:R-:W3:Y:S02]  /*0110*/  LDG.E R9, desc[UR4][R8.64] ;  /* 0x0000000408097981 */ /* 0x002ee4000c1e1900 */
[--C-:B------:R-:W-:Y:S02]  /*0120*/  IMAD.WIDE.U32 R6, R7, 0x4, R2.reuse ;  /* 0x0000000407067825 */ /* 0x100fe400078e0002 */
[----:B------:R-:W3:Y:S02]  /*0130*/  LDG.E R10, desc[UR4][R10.64] ;  /* 0x000000040a0a7981 */ /* 0x000ee4000c1e1900 */
[--C-:B------:R-:W-:Y:S02]  /*0140*/  IMAD.WIDE.U32 R12, R13, 0x4, R2.reuse ;  /* 0x000000040d0c7825 */ /* 0x100fe400078e0002 */
[----:B------:R-:W3:Y:S02]  /*0150*/  LDG.E R6, desc[UR4][R6.64] ;  /* 0x0000000406067981 */ /* 0x000ee4000c1e1900 */
[----:B------:R-:W-:-:S02]  /*0160*/  IMAD.WIDE.U32 R14, R15, 0x4, R2 ;  /* 0x000000040f0e7825 */ /* 0x000fc400078e0002 */
[----:B------:R-:W4:Y:S02]  /*0170*/  LDG.E R13, desc[UR4][R12.64] ;  /* 0x000000040c0d7981 */ /* 0x000f24000c1e1900 */
[C---:B------:R-:W-:Y:S02]  /*0180*/  IMAD.WIDE.U32 R2, R5.reuse, 0x4, R2 ;  /* 0x0000000405027825 */ /* 0x040fe400078e0002 */
[----:B------:R-:W4:Y:S04]  /*0190*/  LDG.E R14, desc[UR4][R14.64] ;  /* 0x000000040e0e7981 */ /* 0x000f28000c1e1900 */
[----:B------:R-:W5:Y:S01]  /*01a0*/  LDG.E R2, desc[UR4][R2.64] ;  /* 0x0000000402027981 */ /* 0x000f62000c1e1900 */
[----:B--2---:R-:W-:Y:S01]  /*01b0*/  IMAD.WIDE.U32 R4, R5, 0x4, R16 ;  /* 0x0000000405047825 */ /* 0x004fe200078e0010 */
[----:B---3--:R-:W-:-:S04]  /*01c0*/  IADD3 R0, PT, PT, R10, R9, R6 ;  /* 0x000000090a007210 */ /* 0x008fc80007ffe006 */
[----:B----4-:R-:W-:-:S04]  /*01d0*/  IADD3 R9, PT, PT, R14, R0, R13 ;  /* 0x000000000e097210 */ /* 0x010fc80007ffe00d */
[----:B-----5:R-:W-:-:S05]  /*01e0*/  IADD3 R9, PT, PT, R2, R9, R6 ;  /* 0x0000000902097210 */ /* 0x020fca0007ffe006 */
[----:B------:R-:W-:Y:S01]  /*01f0*/  STG.E desc[UR4][R4.64], R9 ;  /* 0x0000000904007986 */ /* 0x000fe2000c101904 */
[----:B------:R-:W-:Y:S05]  /*0200*/  EXIT ;  /* 0x000000000000794d */ /* 0x000fea0003800000 */
.L_x_1:
        /* <DEDUP_REMOVED lines=15> */
.L_x_3:


//--------------------- .nv.shared._Z19stencil_1d_improvedPiS_ --------------------------
	.section	.nv.shared._Z19stencil_1d_improvedPiS_,"aw",@nobits
	.sectionflags	@""
	.align	4
.nv.shared._Z19stencil_1d_improvedPiS_:
	.zero		2072


//--------------------- .nv.shared.reserved.0     --------------------------
	.section	.nv.shared.reserved.0,"aw",@nobits
	.weak		__nv_reservedSMEM_offset_0_alias
	.size		__nv_reservedSMEM_offset_0_alias, 0, 64
	.other		__nv_reservedSMEM_offset_0_alias,@"STO_CUDA_RESERVED_SHARED STV_DEFAULT"
__nv_reservedSMEM_offset_0_alias:
	.zero		0
	.zero		64


//--------------------- .nv.constant0._Z19stencil_1d_improvedPiS_ --------------------------
	.section	.nv.constant0._Z19stencil_1d_improvedPiS_,"a",@progbits
	.sectionflags	@""
	.align	4
.nv.constant0._Z19stencil_1d_improvedPiS_:
	.zero		912


//--------------------- .nv.constant0._Z17stencil_1d_simplePiS_ --------------------------
	.section	.nv.constant0._Z17stencil_1d_simplePiS_,"a",@progbits
	.sectionflags	@""
	.align	4
.nv.constant0._Z17stencil_1d_simplePiS_:
	.zero		912


//--------------------- SYMBOLS --------------------------

	.type		.nv.reservedSmem.offset0,@object
	.size		.nv.reservedSmem.offset0,0x4
	.type		.nv.reservedSmem.cap,@object
	.size		.nv.reservedSmem.cap,0x4
